//
// Generated by NVIDIA NVVM Compiler
//
// Compiler Build ID: CL-36424714
// Cuda compilation tools, release 13.0, V13.0.88
// Based on NVVM 20.0.0
//

.version 9.0
.target sm_100
.address_size 64

	// .globl	_Z18prodottoScalareGPUPfS_S_i

.visible .entry _Z18prodottoScalareGPUPfS_S_i(
	.param .u64 .ptr .align 1 _Z18prodottoScalareGPUPfS_S_i_param_0,
	.param .u64 .ptr .align 1 _Z18prodottoScalareGPUPfS_S_i_param_1,
	.param .u64 .ptr .align 1 _Z18prodottoScalareGPUPfS_S_i_param_2,
	.param .u32 _Z18prodottoScalareGPUPfS_S_i_param_3
)
{
	.reg .pred 	%p<2>;
	.reg .b32 	%r<6>;
	.reg .b32 	%f<4>;
	.reg .b64 	%rd<11>;

	ld.param.u64 	%rd1, [_Z18prodottoScalareGPUPfS_S_i_param_0];
	ld.param.u64 	%rd2, [_Z18prodottoScalareGPUPfS_S_i_param_1];
	ld.param.u64 	%rd3, [_Z18prodottoScalareGPUPfS_S_i_param_2];
	ld.param.u32 	%r2, [_Z18prodottoScalareGPUPfS_S_i_param_3];
	mov.u32 	%r3, %tid.x;
	mov.u32 	%r4, %ctaid.x;
	mov.u32 	%r5, %ntid.x;
	mad.lo.s32 	%r1, %r4, %r5, %r3;
	setp.ge.s32 	%p1, %r1, %r2;
	@%p1 bra 	$L__BB0_2;
	cvta.to.global.u64 	%rd4, %rd1;
	cvta.to.global.u64 	%rd5, %rd2;
	cvta.to.global.u64 	%rd6, %rd3;
	mul.wide.s32 	%rd7, %r1, 4;
	add.s64 	%rd8, %rd4, %rd7;
	ld.global.f32 	%f1, [%rd8];
	add.s64 	%rd9, %rd5, %rd7;
	ld.global.f32 	%f2, [%rd9];
	mul.f32 	%f3, %f1, %f2;
	add.s64 	%rd10, %rd6, %rd7;
	st.global.f32 	[%rd10], %f3;
$L__BB0_2:
	ret;

}


// ===== COMPILED SASS (sm_100) =====

	.target	sm_100

	.elftype	@"ET_EXEC"


//--------------------- .note.nv.tkinfo           --------------------------
	.section	.note.nv.tkinfo,"",@"SHT_NOTE"
	.sectionflags	@"SHF_NOTE_NV_TKINFO"
	.tkinfo
        /*0018*/ 	.word	0x00000002
        /*0030*/ 	.string	""
        /*0030*/ 	.string	"ptxas"
        /*0030*/ 	.string	"Cuda compilation tools, release 13.0, V13.0.88"
        /*0030*/ 	.string	"Build cuda_13.0.r13.0/compiler.36424714_0"
        /*0030*/ 	.string	"-arch sm_100 -m 64 "



//--------------------- .note.nv.cuinfo           --------------------------
	.section	.note.nv.cuinfo,"",@"SHT_NOTE"
	.sectionflags	@"SHF_NOTE_NV_CUINFO"
        /*0018*/ 	.short	0x0002
        /*001a*/ 	.short	0x0064
        /*001c*/ 	.short	0x0082
	.zero		2


//--------------------- .nv.info                  --------------------------
	.section	.nv.info,"",@"SHT_CUDA_INFO"
	.align	4


	//----- nvinfo : EIATTR_REGCOUNT
	.align		4
        /*0000*/ 	.byte	0x04, 0x2f
        /*0002*/ 	.short	(.L_1 - .L_0)
	.align		4
.L_0:
        /*0004*/ 	.word	index@(_Z18prodottoScalareGPUPfS_S_i)
        /*0008*/ 	.word	0x0000000c


	//----- nvinfo : EIATTR_FRAME_SIZE
	.align		4
.L_1:
        /*000c*/ 	.byte	0x04, 0x11
        /*000e*/ 	.short	(.L_3 - .L_2)
	.align		4
.L_2:
        /*0010*/ 	.word	index@(_Z18prodottoScalareGPUPfS_S_i)
        /*0014*/ 	.word	0x00000000


	//----- nvinfo : EIATTR_MIN_STACK_SIZE
	.align		4
.L_3:
        /*0018*/ 	.byte	0x04, 0x12
        /*001a*/ 	.short	(.L_5 - .L_4)
	.align		4
.L_4:
        /*001c*/ 	.word	index@(_Z18prodottoScalareGPUPfS_S_i)
        /*0020*/ 	.word	0x00000000
.L_5:


//--------------------- .nv.compat                --------------------------
	.section	.nv.compat,"",@"SHT_CUDA_COMPAT_INFO"
	.align	4
        /*0000*/ 	.byte	0x02, 0x09, 0x00, 0x00, 0x02, 0x02, 0x01, 0x00, 0x02, 0x05, 0x05, 0x00, 0x03, 0x07, 0x01, 0x01
        /*0010*/ 	.byte	0x02, 0x03, 0x00, 0x00, 0x02, 0x06, 0x01, 0x00, 0x04, 0x0b, 0x08, 0x00, 0x09, 0x00, 0x00, 0x00
        /*0020*/ 	.byte	0x00, 0x00, 0x00, 0x00


//--------------------- .nv.info._Z18prodottoScalareGPUPfS_S_i --------------------------
	.section	.nv.info._Z18prodottoScalareGPUPfS_S_i,"",@"SHT_CUDA_INFO"
	.sectionflags	@""
	.align	4


	//----- nvinfo : EIATTR_CUDA_API_VERSION
	.align		4
        /*0000*/ 	.byte	0x04, 0x37
        /*0002*/ 	.short	(.L_7 - .L_6)
.L_6:
        /*0004*/ 	.word	0x00000082


	//----- nvinfo : EIATTR_KPARAM_INFO
	.align		4
.L_7:
        /*0008*/ 	.byte	0x04, 0x17
        /*000a*/ 	.short	(.L_9 - .L_8)
.L_8:
        /*000c*/ 	.word	0x00000000
        /*0010*/ 	.short	0x0003
        /*0012*/ 	.short	0x0018
        /*0014*/ 	.byte	0x00, 0xf0, 0x11, 0x00


	//----- nvinfo : EIATTR_KPARAM_INFO
	.align		4
.L_9:
        /*0018*/ 	.byte	0x04, 0x17
        /*001a*/ 	.short	(.L_11 - .L_10)
.L_10:
        /*001c*/ 	.word	0x00000000
        /*0020*/ 	.short	0x0002
        /*0022*/ 	.short	0x0010
        /*0024*/ 	.byte	0x00, 0xf5, 0x21, 0x00


	//----- nvinfo : EIATTR_KPARAM_INFO
	.align		4
.L_11:
        /*0028*/ 	.byte	0x04, 0x17
        /*002a*/ 	.short	(.L_13 - .L_12)
.L_12:
        /*002c*/ 	.word	0x00000000
        /*0030*/ 	.short	0x0001
        /*0032*/ 	.short	0x0008
        /*0034*/ 	.byte	0x00, 0xf5, 0x21, 0x00


	//----- nvinfo : EIATTR_KPARAM_INFO
	.align		4
.L_13:
        /*0038*/ 	.byte	0x04, 0x17
        /*003a*/ 	.short	(.L_15 - .L_14)
.L_14:
        /*003c*/ 	.word	0x00000000
        /*0040*/ 	.short	0x0000
        /*0042*/ 	.short	0x0000
        /*0044*/ 	.byte	0x00, 0xf5, 0x21, 0x00


	//----- nvinfo : EIATTR_SPARSE_MMA_MASK
	.align		4
.L_15:
        /*0048*/ 	.byte	0x03, 0x50
        /*004a*/ 	.short	0x0000


	//----- nvinfo : EIATTR_MAXREG_COUNT
	.align		4
        /*004c*/ 	.byte	0x03, 0x1b
        /*004e*/ 	.short	0x00ff


	//----- nvinfo : EIATTR_MERCURY_ISA_VERSION
	.align		4
        /*0050*/ 	.byte	0x03, 0x5f
        /*0052*/ 	.short	0x0101


	//----- nvinfo : EIATTR_VRC_CTA_INIT_COUNT
	.align		4
        /*0054*/ 	.byte	0x02, 0x4a
	.zero		1
	.zero		1


	//----- nvinfo : EIATTR_EXIT_INSTR_OFFSETS
	.align		4
        /*0058*/ 	.byte	0x04, 0x1c
        /*005a*/ 	.short	(.L_17 - .L_16)


	//   ....[0]....
.L_16:
        /*005c*/ 	.word	0x00000070


	//   ....[1]....
        /*0060*/ 	.word	0x00000130


	//----- nvinfo : EIATTR_CBANK_PARAM_SIZE
	.align		4
.L_17:
        /*0064*/ 	.byte	0x03, 0x19
        /*0066*/ 	.short	0x001c


	//----- nvinfo : EIATTR_PARAM_CBANK
	.align		4
        /*0068*/ 	.byte	0x04, 0x0a
        /*006a*/ 	.short	(.L_19 - .L_18)
	.align		4
.L_18:
        /*006c*/ 	.word	index@(.nv.constant0._Z18prodottoScalareGPUPfS_S_i)
        /*0070*/ 	.short	0x0380
        /*0072*/ 	.short	0x001c


	//----- nvinfo : EIATTR_SW_WAR
	.align		4
.L_19:
        /*0074*/ 	.byte	0x04, 0x36
        /*0076*/ 	.short	(.L_21 - .L_20)
.L_20:
        /*0078*/ 	.word	0x00000008
.L_21:


//--------------------- .nv.callgraph             --------------------------
	.section	.nv.callgraph,"",@"SHT_CUDA_CALLGRAPH"
	.align	4
	.sectionentsize	8
	.align		4
        /*0000*/ 	.word	0x00000000
	.align		4
        /*0004*/ 	.word	0xffffffff
	.align		4
        /*0008*/ 	.word	0x00000000
	.align		4
        /*000c*/ 	.word	0xfffffffe
	.align		4
        /*0010*/ 	.word	0x00000000
	.align		4
        /*0014*/ 	.word	0xfffffffd
	.align		4
        /*0018*/ 	.word	0x00000000
	.align		4
        /*001c*/ 	.word	0xfffffffc


//--------------------- .text._Z18prodottoScalareGPUPfS_S_i --------------------------
	.section	.text._Z18prodottoScalareGPUPfS_S_i,"ax",@progbits
	.align	128
        .global         _Z18prodottoScalareGPUPfS_S_i
        .type           _Z18prodottoScalareGPUPfS_S_i,@function
        .size           _Z18prodottoScalareGPUPfS_S_i,(.L_x_1 - _Z18prodottoScalareGPUPfS_S_i)
        .other          _Z18prodottoScalareGPUPfS_S_i,@"STO_CUDA_ENTRY STV_DEFAULT"
_Z18prodottoScalareGPUPfS_S_i:
.text._Z18prodottoScalareGPUPfS_S_i:
[----:B------:R-:W-:Y:S01]  /*0000*/  LDC R1, c[0x0][0x37c] ;  /* 0x0000df00ff017b82 */ /* 0x000fe20000000800 */
[----:B------:R-:W0:Y:S07]  /*0010*/  S2R R9, SR_TID.X ;  /* 0x0000000000097919 */ /* 0x000e2e0000002100 */
[----:B------:R-:W0:Y:S01]  /*0020*/  S2UR UR4, SR_CTAID.X ;  /* 0x00000000000479c3 */ /* 0x000e220000002500 */
[----:B------:R-:W1:Y:S07]  /*0030*/  LDCU UR5, c[0x0][0x398] ;  /* 0x00007300ff0577ac */ /* 0x000e6e0008000800 */
[----:B------:R-:W0:Y:S02]  /*0040*/  LDC R0, c[0x0][0x360] ;  /* 0x0000d800ff007b82 */ /* 0x000e240000000800 */
[----:B0-----:R-:W-:-:S05]  /*0050*/  IMAD R9, R0, UR4, R9 ;  /* 0x0000000400097c24 */ /* 0x001fca000f8e0209 */
[----:B-1----:R-:W-:-:S13]  /*0060*/  ISETP.GE.AND P0, PT, R9, UR5, PT ;  /* 0x0000000509007c0c */ /* 0x002fda000bf06270 */
[----:B------:R-:W-:Y:S05]  /*0070*/  @P0 EXIT ;  /* 0x000000000000094d */ /* 0x000fea0003800000 */
[----:B------:R-:W0:Y:S01]  /*0080*/  LDC.64 R2, c[0x0][0x380] ;  /* 0x0000e000ff027b82 */ /* 0x000e220000000a00 */
[----:B------:R-:W1:Y:S07]  /*0090*/  LDCU.64 UR4, c[0x0][0x358] ;  /* 0x00006b00ff0477ac */ /* 0x000e6e0008000a00 */
[----:B------:R-:W2:Y:S08]  /*00a0*/  LDC.64 R4, c[0x0][0x388] ;  /* 0x0000e200ff047b82 */ /* 0x000eb00000000a00 */
[----:B------:R-:W3:Y:S01]  /*00b0*/  LDC.64 R6, c[0x0][0x390] ;  /* 0x0000e400ff067b82 */ /* 0x000ee20000000a00 */
[----:B0-----:R-:W-:-:S06]  /*00c0*/  IMAD.WIDE R2, R9, 0x4, R2 ;  /* 0x0000000409027825 */ /* 0x001fcc00078e0202 */
[----:B-1----:R-:W4:Y:S01]  /*00d0*/  LDG.E R2, desc[UR4][R2.64] ;  /* 0x0000000402027981 */ /* 0x002f22000c1e1900 */
[----:B--2---:R-:W-:-:S06]  /*00e0*/  IMAD.WIDE R4, R9, 0x4, R4 ;  /* 0x0000000409047825 */ /* 0x004fcc00078e0204 */
[----:B------:R-:W4:Y:S01]  /*00f0*/  LDG.E R5, desc[UR4][R4.64] ;  /* 0x0000000404057981 */ /* 0x000f22000c1e1900 */
[----:B---3--:R-:W-:-:S04]  /*0100*/  IMAD.WIDE R6, R9, 0x4, R6 ;  /* 0x0000000409067825 */ /* 0x008fc800078e0206 */
[----:B----4-:R-:W-:-:S05]  /*0110*/  FMUL R9, R2, R5 ;  /* 0x0000000502097220 */ /* 0x010fca0000400000 */
[----:B------:R-:W-:Y:S01]  /*0120*/  STG.E desc[UR4][R6.64], R9 ;  /* 0x0000000906007986 */ /* 0x000fe2000c101904 */
[----:B------:R-:W-:Y:S05]  /*0130*/  EXIT ;  /* 0x000000000000794d */ /* 0x000fea0003800000 */
.L_x_0:
[----:B------:R-:W-:-:S00]  /*0140*/  BRA `(.L_x_0) ;  /* 0xfffffffc00fc7947 */ /* 0x000fc0000383ffff */
[----:B------:R-:W-:-:S00]  /*0150*/  NOP ;  /* 0x0000000000007918 */ /* 0x000fc00000000000 */
        /* <DEDUP_REMOVED lines=10> */
.L_x_1:


//--------------------- .nv.shared.reserved.0     --------------------------
	.section	.nv.shared.reserved.0,"aw",@nobits
	.weak		__nv_reservedSMEM_offset_0_alias
	.size		__nv_reservedSMEM_offset_0_alias, 0, 64
	.other		__nv_reservedSMEM_offset_0_alias,@"STO_CUDA_RESERVED_SHARED STV_DEFAULT"
__nv_reservedSMEM_offset_0_alias:
	.zero		0
	.zero		64


//--------------------- .nv.constant0._Z18prodottoScalareGPUPfS_S_i --------------------------
	.section	.nv.constant0._Z18prodottoScalareGPUPfS_S_i,"a",@progbits
	.sectionflags	@""
	.align	4
.nv.constant0._Z18prodottoScalareGPUPfS_S_i:
	.zero		924


//--------------------- SYMBOLS --------------------------

	.type		.nv.reservedSmem.offset0,@object
	.size		.nv.reservedSmem.offset0,0x4
